	.headerflags	@"EF_CUDA_TEXMODE_UNIFIED EF_CUDA_64BIT_ADDRESS EF_CUDA_ACCELERATORS EF_CUDA_SM90 EF_CUDA_VIRTUAL_SM(EF_CUDA_SM90)"
	.elftype	@"ET_EXEC"


//--------------------- .nv.info                  --------------------------
	.section	.nv.info,"",@"SHT_CUDA_INFO"
	.align	4


	//----- nvinfo : EIATTR_REGCOUNT
	.align		4
        /*0000*/ 	.byte	0x04, 0x2f
        /*0002*/ 	.short	(.L_3 - .L_2)
	.align		4
.L_2:
        /*0004*/ 	.word	index@(triton_poi_fused__native_batch_norm_legit_no_training_convolution_hardtanh_13)
        /*0008*/ 	.word	0x0000001f


	//----- nvinfo : EIATTR_MIN_STACK_SIZE
	.align		4
.L_3:
        /*000c*/ 	.byte	0x04, 0x12
        /*000e*/ 	.short	(.L_5 - .L_4)
	.align		4
.L_4:
        /*0010*/ 	.word	index@(triton_poi_fused__native_batch_norm_legit_no_training_convolution_hardtanh_13)
        /*0014*/ 	.word	0x00000000


	//----- nvinfo : EIATTR_FRAME_SIZE
	.align		4
.L_5:
        /*0018*/ 	.byte	0x04, 0x11
        /*001a*/ 	.short	(.L_7 - .L_6)
	.align		4
.L_6:
        /*001c*/ 	.word	index@(triton_poi_fused__native_batch_norm_legit_no_training_convolution_hardtanh_13)
        /*0020*/ 	.word	0x00000000


	//----- nvinfo : EIATTR_MIN_STACK_SIZE
	.align		4
.L_7:
        /*0024*/ 	.byte	0x04, 0x12
        /*0026*/ 	.short	(.L_9 - .L_8)
	.align		4
.L_8:
        /*0028*/ 	.word	index@(triton_poi_fused__native_batch_norm_legit_no_training_convolution_hardtanh_13)
        /*002c*/ 	.word	0x00000000
.L_9:


//--------------------- .nv.info.triton_poi_fused__native_batch_norm_legit_no_training_convolution_hardtanh_13 --------------------------
	.section	.nv.info.triton_poi_fused__native_batch_norm_legit_no_training_convolution_hardtanh_13,"",@"SHT_CUDA_INFO"
	.sectionflags	@""
	.align	4


	//----- nvinfo : EIATTR_CUDA_API_VERSION
	.align		4
        /*0000*/ 	.byte	0x04, 0x37
        /*0002*/ 	.short	(.L_11 - .L_10)
.L_10:
        /*0004*/ 	.word	0x0000007c


	//----- nvinfo : EIATTR_KPARAM_INFO
	.align		4
.L_11:
        /*0008*/ 	.byte	0x04, 0x17
        /*000a*/ 	.short	(.L_13 - .L_12)
.L_12:
        /*000c*/ 	.word	0x00000000
        /*0010*/ 	.short	0x0008
        /*0012*/ 	.short	0x003c
        /*0014*/ 	.byte	0x00, 0xf0, 0x11, 0x00


	//----- nvinfo : EIATTR_KPARAM_INFO
	.align		4
.L_13:
        /*0018*/ 	.byte	0x04, 0x17
        /*001a*/ 	.short	(.L_15 - .L_14)
.L_14:
        /*001c*/ 	.word	0x00000000
        /*0020*/ 	.short	0x0007
        /*0022*/ 	.short	0x0038
        /*0024*/ 	.byte	0x00, 0xf0, 0x11, 0x00


	//----- nvinfo : EIATTR_KPARAM_INFO
	.align		4
.L_15:
        /*0028*/ 	.byte	0x04, 0x17
        /*002a*/ 	.short	(.L_17 - .L_16)
.L_16:
        /*002c*/ 	.word	0x00000000
        /*0030*/ 	.short	0x0006
        /*0032*/ 	.short	0x0030
        /*0034*/ 	.byte	0x00, 0xf4, 0x21, 0x00


	//----- nvinfo : EIATTR_KPARAM_INFO
	.align		4
.L_17:
        /*0038*/ 	.byte	0x04, 0x17
        /*003a*/ 	.short	(.L_19 - .L_18)
.L_18:
        /*003c*/ 	.word	0x00000000
        /*0040*/ 	.short	0x0005
        /*0042*/ 	.short	0x0028
        /*0044*/ 	.byte	0x00, 0xf4, 0x21, 0x00


	//----- nvinfo : EIATTR_KPARAM_INFO
	.align		4
.L_19:
        /*0048*/ 	.byte	0x04, 0x17
        /*004a*/ 	.short	(.L_21 - .L_20)
.L_20:
        /*004c*/ 	.word	0x00000000
        /*0050*/ 	.short	0x0004
        /*0052*/ 	.short	0x0020
        /*0054*/ 	.byte	0x00, 0xf4, 0x21, 0x00


	//----- nvinfo : EIATTR_KPARAM_INFO
	.align		4
.L_21:
        /*0058*/ 	.byte	0x04, 0x17
        /*005a*/ 	.short	(.L_23 - .L_22)
.L_22:
        /*005c*/ 	.word	0x00000000
        /*0060*/ 	.short	0x0003
        /*0062*/ 	.short	0x0018
        /*0064*/ 	.byte	0x00, 0xf4, 0x21, 0x00


	//----- nvinfo : EIATTR_KPARAM_INFO
	.align		4
.L_23:
        /*0068*/ 	.byte	0x04, 0x17
        /*006a*/ 	.short	(.L_25 - .L_24)
.L_24:
        /*006c*/ 	.word	0x00000000
        /*0070*/ 	.short	0x0002
        /*0072*/ 	.short	0x0010
        /*0074*/ 	.byte	0x00, 0xf4, 0x21, 0x00


	//----- nvinfo : EIATTR_KPARAM_INFO
	.align		4
.L_25:
        /*0078*/ 	.byte	0x04, 0x17
        /*007a*/ 	.short	(.L_27 - .L_26)
.L_26:
        /*007c*/ 	.word	0x00000000
        /*0080*/ 	.short	0x0001
        /*0082*/ 	.short	0x0008
        /*0084*/ 	.byte	0x00, 0xf4, 0x21, 0x00


	//----- nvinfo : EIATTR_KPARAM_INFO
	.align		4
.L_27:
        /*0088*/ 	.byte	0x04, 0x17
        /*008a*/ 	.short	(.L_29 - .L_28)
.L_28:
        /*008c*/ 	.word	0x00000000
        /*0090*/ 	.short	0x0000
        /*0092*/ 	.short	0x0000
        /*0094*/ 	.byte	0x00, 0xf4, 0x21, 0x00


	//----- nvinfo : EIATTR_SPARSE_MMA_MASK
	.align		4
.L_29:
        /*0098*/ 	.byte	0x03, 0x50
        /*009a*/ 	.short	0x0000


	//----- nvinfo : EIATTR_MAXREG_COUNT
	.align		4
        /*009c*/ 	.byte	0x03, 0x1b
        /*009e*/ 	.short	0x00ff


	//----- nvinfo : EIATTR_EXIT_INSTR_OFFSETS
	.align		4
        /*00a0*/ 	.byte	0x04, 0x1c
        /*00a2*/ 	.short	(.L_31 - .L_30)


	//   ....[0]....
.L_30:
        /*00a4*/ 	.word	0x000009f0


	//   ....[1]....
        /*00a8*/ 	.word	0x00000a10


	//----- nvinfo : EIATTR_REQNTID
	.align		4
.L_31:
        /*00ac*/ 	.byte	0x04, 0x10
        /*00ae*/ 	.short	(.L_33 - .L_32)
.L_32:
        /*00b0*/ 	.word	0x00000080
        /*00b4*/ 	.word	0x00000001
        /*00b8*/ 	.word	0x00000001


	//----- nvinfo : EIATTR_CBANK_PARAM_SIZE
	.align		4
.L_33:
        /*00bc*/ 	.byte	0x03, 0x19
        /*00be*/ 	.short	0x0040


	//----- nvinfo : EIATTR_PARAM_CBANK
	.align		4
        /*00c0*/ 	.byte	0x04, 0x0a
        /*00c2*/ 	.short	(.L_35 - .L_34)
	.align		4
.L_34:
        /*00c4*/ 	.word	index@(.nv.constant0.triton_poi_fused__native_batch_norm_legit_no_training_convolution_hardtanh_13)
        /*00c8*/ 	.short	0x0210
        /*00ca*/ 	.short	0x0040


	//----- nvinfo : EIATTR_SW_WAR
	.align		4
.L_35:
        /*00cc*/ 	.byte	0x04, 0x36
        /*00ce*/ 	.short	(.L_37 - .L_36)
.L_36:
        /*00d0*/ 	.word	0x00000008
.L_37:


//--------------------- .nv.callgraph             --------------------------
	.section	.nv.callgraph,"",@"SHT_CUDA_CALLGRAPH"
	.align	4
	.sectionentsize	8
	.align		4
        /*0000*/ 	.word	0x00000000
	.align		4
        /*0004*/ 	.word	0xffffffff
	.align		4
        /*0008*/ 	.word	0x00000000
	.align		4
        /*000c*/ 	.word	0xfffffffe
	.align		4
        /*0010*/ 	.word	0x00000000
	.align		4
        /*0014*/ 	.word	0xfffffffd
	.align		4
        /*0018*/ 	.word	0x00000000
	.align		4
        /*001c*/ 	.word	0xfffffffc


//--------------------- .nv.constant4             --------------------------
	.section	.nv.constant4,"a",@progbits
	.align	8
	.align		8
.nv.constant4:
        /*0000*/ 	.dword	_$_str
	.align		8
        /*0008*/ 	.dword	_$_str_$_2


//--------------------- .text.triton_poi_fused__native_batch_norm_legit_no_training_convolution_hardtanh_13 --------------------------
	.section	.text.triton_poi_fused__native_batch_norm_legit_no_training_convolution_hardtanh_13,"ax",@progbits
	.sectionflags	@"SHF_BARRIERS=1"
	.align	128
        .global         triton_poi_fused__native_batch_norm_legit_no_training_convolution_hardtanh_13
        .type           triton_poi_fused__native_batch_norm_legit_no_training_convolution_hardtanh_13,@function
        .size           triton_poi_fused__native_batch_norm_legit_no_training_convolution_hardtanh_13,(.L_x_1 - triton_poi_fused__native_batch_norm_legit_no_training_convolution_hardtanh_13)
        .other          triton_poi_fused__native_batch_norm_legit_no_training_convolution_hardtanh_13,@"STO_CUDA_ENTRY STV_DEFAULT"
triton_poi_fused__native_batch_norm_legit_no_training_convolution_hardtanh_13:
.text.triton_poi_fused__native_batch_norm_legit_no_training_convolution_hardtanh_13:
[----:B------:R-:W0:Y:S01]  /*0000*/  LDC R1, c[0x0][0x28] ;  /* 0x00000a00ff017b82 */ /* 0x000e220000000800 */
[----:B------:R-:W1:Y:S07]  /*0010*/  S2R R3, SR_TID.X ;  /* 0x0000000000037919 */ /* 0x000e6e0000002100 */
[----:B------:R-:W2:Y:S01]  /*0020*/  LDC.64 R4, c[0x0][0x220] ;  /* 0x00008800ff047b82 */ /* 0x000ea20000000a00 */
[----:B------:R-:W-:Y:S01]  /*0030*/  ULDC.64 UR6, c[0x0][0x208] ;  /* 0x0000820000067ab9 */ /* 0x000fe20000000a00 */
[----:B------:R-:W3:Y:S06]  /*0040*/  S2R R6, SR_CTAID.Y ;  /* 0x0000000000067919 */ /* 0x000eec0000002600 */
[----:B------:R-:W4:Y:S08]  /*0050*/  S2UR UR8, SR_CTAID.X ;  /* 0x00000000000879c3 */ /* 0x000f300000002500 */
[----:B------:R-:W5:Y:S08]  /*0060*/  LDC.64 R12, c[0x0][0x218] ;  /* 0x00008600ff0c7b82 */ /* 0x000f700000000a00 */
[----:B------:R-:W5:Y:S01]  /*0070*/  LDC.64 R14, c[0x0][0x210] ;  /* 0x00008400ff0e7b82 */ /* 0x000f620000000a00 */
[----:B-1----:R-:W-:-:S07]  /*0080*/  IMAD.SHL.U32 R2, R3, 0x4, RZ ;  /* 0x0000000403027824 */ /* 0x002fce00078e00ff */
[----:B------:R-:W1:Y:S01]  /*0090*/  LDC.64 R16, c[0x0][0x228] ;  /* 0x00008a00ff107b82 */ /* 0x000e620000000a00 */
[----:B---3--:R-:W-:Y:S01]  /*00a0*/  IMAD.SHL.U32 R0, R6, 0x200, RZ ;  /* 0x0000020006007824 */ /* 0x008fe200078e00ff */
[----:B------:R-:W-:Y:S02]  /*00b0*/  SHF.R.S32.HI R6, RZ, 0x16, R6 ;  /* 0x00000016ff067819 */ /* 0x000fe40000011406 */
[----:B------:R-:W-:Y:S02]  /*00c0*/  LOP3.LUT R7, R2, 0x1fc, RZ, 0xc0, !PT ;  /* 0x000001fc02077812 */ /* 0x000fe400078ec0ff */
[----:B------:R-:W-:Y:S02]  /*00d0*/  SGXT R2, R6, 0x1 ;  /* 0x000000010602781a */ /* 0x000fe40000000200 */
[----:B------:R-:W3:Y:S01]  /*00e0*/  LDC.64 R18, c[0x0][0x230] ;  /* 0x00008c00ff127b82 */ /* 0x000ee20000000a00 */
[----:B------:R-:W-:-:S04]  /*00f0*/  LOP3.LUT R7, R0, R7, RZ, 0xfc, !PT ;  /* 0x0000000700077212 */ /* 0x000fc800078efcff */
[----:B------:R-:W-:-:S04]  /*0100*/  LEA.HI R2, R2, R7, RZ, 0x8 ;  /* 0x0000000702027211 */ /* 0x000fc800078f40ff */
[----:B------:R-:W-:-:S05]  /*0110*/  LOP3.LUT R6, R2, 0xffffff00, RZ, 0xc0, !PT ;  /* 0xffffff0002067812 */ /* 0x000fca00078ec0ff */
[----:B------:R-:W-:-:S04]  /*0120*/  IMAD.IADD R21, R7, 0x1, -R6 ;  /* 0x0000000107157824 */ /* 0x000fc800078e0a06 */
[----:B--2---:R-:W-:-:S06]  /*0130*/  IMAD.WIDE R4, R21, 0x4, R4 ;  /* 0x0000000415047825 */ /* 0x004fcc00078e0204 */
[----:B------:R-:W2:Y:S01]  /*0140*/  LDG.E.EL.128 R4, desc[UR6][R4.64] ;  /* 0x0000000604047981 */ /* 0x000ea2000c2e1d00 */
[----:B------:R-:W-:Y:S01]  /*0150*/  IMAD.SHL.U32 R2, R2, 0x40, RZ ;  /* 0x0000004002027824 */ /* 0x000fe200078e00ff */
[----:B----4-:R-:W-:Y:S02]  /*0160*/  UISETP.GE.AND UP0, UPT, UR8, 0x40, UPT ;  /* 0x000000400800788c */ /* 0x010fe4000bf06270 */
[----:B------:R-:W-:Y:S01]  /*0170*/  IMAD.U32 R8, RZ, RZ, UR8 ;  /* 0x00000008ff087e24 */ /* 0x000fe2000f8e00ff */
[----:B------:R-:W-:Y:S01]  /*0180*/  CS2R R10, SRZ ;  /* 0x00000000000a7805 */ /* 0x000fe2000001ff00 */
[----:B-----5:R-:W-:Y:S01]  /*0190*/  IMAD.WIDE R12, R21, 0x4, R12 ;  /* 0x00000004150c7825 */ /* 0x020fe200078e020c */
[----:B------:R-:W-:Y:S02]  /*01a0*/  LOP3.LUT R9, R2, 0xffffc000, RZ, 0xc0, !PT ;  /* 0xffffc00002097812 */ /* 0x000fe400078ec0ff */
[----:B------:R-:W-:Y:S01]  /*01b0*/  PLOP3.LUT P0, PT, PT, PT, UP0, 0x80, 0x0 ;  /* 0x000000000000781c */ /* 0x000fe20003f0f008 */
[----:B------:R-:W-:-:S04]  /*01c0*/  IMAD R2, R8, 0x100, R21 ;  /* 0x0000010008027824 */ /* 0x000fc800078e0215 */
[----:B------:R-:W-:Y:S01]  /*01d0*/  IMAD.IADD R2, R2, 0x1, R9 ;  /* 0x0000000102027824 */ /* 0x000fe200078e0209 */
[----:B------:R-:W-:-:S03]  /*01e0*/  CS2R R8, SRZ ;  /* 0x0000000000087805 */ /* 0x000fc6000001ff00 */
[----:B0-----:R-:W-:Y:S02]  /*01f0*/  IMAD.WIDE R26, R2, 0x4, R14 ;  /* 0x00000004021a7825 */ /* 0x001fe400078e020e */
[----:B------:R-:W4:Y:S04]  /*0200*/  LDG.E.EL.128 R12, desc[UR6][R12.64] ;  /* 0x000000060c0c7981 */ /* 0x000f28000c2e1d00 */
[----:B------:R0:W4:Y:S01]  /*0210*/  @!P0 LDG.E.EL.128 R8, desc[UR6][R26.64] ;  /* 0x000000061a088981 */ /* 0x000122000c2e1d00 */
[----:B-1----:R-:W-:-:S04]  /*0220*/  IMAD.WIDE R16, R21, 0x4, R16 ;  /* 0x0000000415107825 */ /* 0x002fc800078e0210 */
[----:B---3--:R-:W-:Y:S02]  /*0230*/  IMAD.WIDE R20, R21, 0x4, R18 ;  /* 0x0000000415147825 */ /* 0x008fe400078e0212 */
[----:B------:R-:W3:Y:S04]  /*0240*/  LDG.E.EL.128 R16, desc[UR6][R16.64] ;  /* 0x0000000610107981 */ /* 0x000ee8000c2e1d00 */
[----:B------:R-:W3:Y:S01]  /*0250*/  LDG.E.EL.128 R20, desc[UR6][R20.64] ;  /* 0x0000000614147981 */ /* 0x000ee2000c2e1d00 */
[----:B------:R-:W1:Y:S01]  /*0260*/  S2UR UR5, SR_CgaCtaId ;  /* 0x00000000000579c3 */ /* 0x000e620000008800 */
[----:B------:R-:W-:Y:S02]  /*0270*/  UMOV UR4, 0x400 ;  /* 0x0000040000047882 */ /* 0x000fe40000000000 */
[----:B-1----:R-:W-:Y:S01]  /*0280*/  UPRMT UR4, UR5, 0x654, UR4 ;  /* 0x0000065405047896 */ /* 0x002fe20008000004 */
[----:B--2---:R-:W-:Y:S01]  /*0290*/  FADD R5, R5, 9.9999997473787516356e-06 ;  /* 0x3727c5ac05057421 */ /* 0x004fe20000000000 */
[----:B------:R-:W-:Y:S01]  /*02a0*/  FADD R4, R4, 9.9999997473787516356e-06 ;  /* 0x3727c5ac04047421 */ /* 0x000fe20000000000 */
[----:B------:R-:W-:-:S04]  /*02b0*/  FADD R6, R6, 9.9999997473787516356e-06 ;  /* 0x3727c5ac06067421 */ /* 0x000fc80000000000 */
[----:B------:R-:W1:Y:S01]  /*02c0*/  MUFU.SQRT R5, R5 ;  /* 0x0000000500057308 */ /* 0x000e620000002000 */
[----:B------:R-:W-:-:S07]  /*02d0*/  FADD R7, R7, 9.9999997473787516356e-06 ;  /* 0x3727c5ac07077421 */ /* 0x000fce0000000000 */
[----:B------:R-:W2:Y:S08]  /*02e0*/  MUFU.SQRT R25, R4 ;  /* 0x0000000400197308 */ /* 0x000eb00000002000 */
[----:B------:R5:W3:Y:S01]  /*02f0*/  MUFU.SQRT R24, R6 ;  /* 0x0000000600187308 */ /* 0x000ae20000002000 */
[----:B-1----:R-:W-:-:S07]  /*0300*/  FSETP.GT.AND P6, PT, R5, 8.50705917302346158658e+37, PT ;  /* 0x7e8000000500780b */ /* 0x002fce0003fc4000 */
[----:B0-----:R-:W0:Y:S01]  /*0310*/  MUFU.SQRT R26, R7 ;  /* 0x00000007001a7308 */ /* 0x001e220000002000 */
[C---:B--2---:R-:W-:Y:S01]  /*0320*/  FSETP.GT.AND P5, PT, R25.reuse, 8.50705917302346158658e+37, PT ;  /* 0x7e8000001900780b */ /* 0x044fe20003fa4000 */
[----:B-----5:R-:W-:Y:S01]  /*0330*/  IMAD.MOV.U32 R6, RZ, RZ, 0x3e800000 ;  /* 0x3e800000ff067424 */ /* 0x020fe200078e00ff */
[----:B------:R-:W-:Y:S02]  /*0340*/  FSETP.GEU.AND P1, PT, R25, 1.175494350822287508e-38, PT ;  /* 0x008000001900780b */ /* 0x000fe40003f2e000 */
[C---:B---3--:R-:W-:Y:S02]  /*0350*/  FSETP.GT.AND P4, PT, R24.reuse, 8.50705917302346158658e+37, PT ;  /* 0x7e8000001800780b */ /* 0x048fe40003f84000 */
[C---:B------:R-:W-:Y:S01]  /*0360*/  FSETP.GEU.AND P2, PT, R5.reuse, 1.175494350822287508e-38, PT ;  /* 0x008000000500780b */ /* 0x040fe20003f4e000 */
[----:B------:R-:W-:Y:S01]  /*0370*/  @P6 FMUL R5, R5, 0.25 ;  /* 0x3e80000005056820 */ /* 0x000fe20000400000 */
[----:B------:R-:W-:Y:S02]  /*0380*/  FSETP.GEU.AND P0, PT, R24, 1.175494350822287508e-38, PT ;  /* 0x008000001800780b */ /* 0x000fe40003f0e000 */
[----:B0-----:R-:W-:-:S02]  /*0390*/  FSETP.GT.AND P3, PT, R26, 8.50705917302346158658e+37, PT ;  /* 0x7e8000001a00780b */ /* 0x001fc40003f64000 */
[----:B------:R-:W-:Y:S02]  /*03a0*/  FSEL R4, R6, 1, P6 ;  /* 0x3f80000006047808 */ /* 0x000fe40003000000 */
[----:B------:R-:W-:Y:S01]  /*03b0*/  FSETP.GEU.AND P6, PT, R26, 1.175494350822287508e-38, PT ;  /* 0x008000001a00780b */ /* 0x000fe20003fce000 */
[----:B------:R-:W-:Y:S02]  /*03c0*/  @P5 FMUL R25, R25, 0.25 ;  /* 0x3e80000019195820 */ /* 0x000fe40000400000 */
[----:B------:R-:W-:Y:S02]  /*03d0*/  @P4 FMUL R24, R24, 0.25 ;  /* 0x3e80000018184820 */ /* 0x000fe40000400000 */
[----:B------:R-:W-:Y:S01]  /*03e0*/  @!P1 FMUL R25, R25, 16777216 ;  /* 0x4b80000019199820 */ /* 0x000fe20000400000 */
[----:B------:R-:W-:Y:S01]  /*03f0*/  @!P2 FMUL R5, R5, 16777216 ;  /* 0x4b8000000505a820 */ /* 0x000fe20000400000 */
[----:B------:R-:W-:Y:S02]  /*0400*/  @!P0 FMUL R24, R24, 16777216 ;  /* 0x4b80000018188820 */ /* 0x000fe40000400000 */
[----:B------:R-:W-:Y:S01]  /*0410*/  @P3 FMUL R26, R26, 0.25 ;  /* 0x3e8000001a1a3820 */ /* 0x000fe20000400000 */
[----:B------:R-:W0:Y:S03]  /*0420*/  MUFU.RCP R7, R25 ;  /* 0x0000001900077308 */ /* 0x000e260000001000 */
[----:B------:R-:W-:Y:S01]  /*0430*/  @!P6 FMUL R26, R26, 16777216 ;  /* 0x4b8000001a1ae820 */ /* 0x000fe20000400000 */
[----:B----4-:R-:W-:Y:S01]  /*0440*/  FADD R8, -R12, R8 ;  /* 0x000000080c087221 */ /* 0x010fe20000000100 */
[----:B------:R-:W-:-:S03]  /*0450*/  FSEL R28, R6, 1, P5 ;  /* 0x3f800000061c7808 */ /* 0x000fc60002800000 */
[----:B------:R-:W1:Y:S01]  /*0460*/  MUFU.RCP R5, R5 ;  /* 0x0000000500057308 */ /* 0x000e620000001000 */
[----:B------:R-:W-:Y:S01]  /*0470*/  FADD R9, -R13, R9 ;  /* 0x000000090d097221 */ /* 0x000fe20000000100 */
[----:B------:R-:W-:-:S06]  /*0480*/  FADD R11, -R15, R11 ;  /* 0x0000000b0f0b7221 */ /* 0x000fcc0000000100 */
[----:B------:R-:W2:Y:S01]  /*0490*/  MUFU.RCP R24, R24 ;  /* 0x0000001800187308 */ /* 0x000ea20000001000 */
[----:B------:R-:W-:Y:S01]  /*04a0*/  FSEL R13, R6, 1, P4 ;  /* 0x3f800000060d7808 */ /* 0x000fe20002000000 */
[----:B------:R-:W-:-:S06]  /*04b0*/  @!P1 FMUL R28, R28, 16777216 ;  /* 0x4b8000001c1c9820 */ /* 0x000fcc0000400000 */
[----:B------:R-:W3:Y:S01]  /*04c0*/  MUFU.RCP R12, R26 ;  /* 0x0000001a000c7308 */ /* 0x000ee20000001000 */
[----:B------:R-:W-:Y:S01]  /*04d0*/  FSEL R15, R6, 1, P3 ;  /* 0x3f800000060f7808 */ /* 0x000fe20001800000 */
[----:B------:R-:W-:Y:S02]  /*04e0*/  FADD R14, -R14, R10 ;  /* 0x0000000a0e0e7221 */ /* 0x000fe40000000100 */
[----:B------:R-:W4:Y:S01]  /*04f0*/  S2R R10, SR_TID.X ;  /* 0x00000000000a7919 */ /* 0x000f220000002100 */
[----:B0-----:R-:W-:Y:S01]  /*0500*/  FMUL R7, R7, R28 ;  /* 0x0000001c07077220 */ /* 0x001fe20000400000 */
[----:B------:R-:W-:Y:S01]  /*0510*/  @!P2 FMUL R4, R4, 16777216 ;  /* 0x4b8000000404a820 */ /* 0x000fe20000400000 */
[----:B------:R-:W-:Y:S01]  /*0520*/  @!P0 FMUL R13, R13, 16777216 ;  /* 0x4b8000000d0d8820 */ /* 0x000fe20000400000 */
[----:B------:R-:W-:Y:S01]  /*0530*/  @!P6 FMUL R15, R15, 16777216 ;  /* 0x4b8000000f0fe820 */ /* 0x000fe20000400000 */
[----:B------:R-:W-:Y:S01]  /*0540*/  FMUL R7, R7, R8 ;  /* 0x0000000807077220 */ /* 0x000fe20000400000 */
[----:B-1----:R-:W-:Y:S01]  /*0550*/  FMUL R4, R5, R4 ;  /* 0x0000000405047220 */ /* 0x002fe20000400000 */
[----:B--2---:R-:W-:Y:S01]  /*0560*/  FMUL R13, R24, R13 ;  /* 0x0000000d180d7220 */ /* 0x004fe20000400000 */
[----:B---3--:R-:W-:Y:S01]  /*0570*/  FMUL R12, R12, R15 ;  /* 0x0000000f0c0c7220 */ /* 0x008fe20000400000 */
[----:B------:R-:W-:Y:S01]  /*0580*/  FFMA R7, R16, R7, R20 ;  /* 0x0000000710077223 */ /* 0x000fe20000000014 */
[----:B------:R-:W-:Y:S01]  /*0590*/  FMUL R4, R4, R9 ;  /* 0x0000000904047220 */ /* 0x000fe20000400000 */
[----:B------:R-:W-:Y:S01]  /*05a0*/  FMUL R13, R13, R14 ;  /* 0x0000000e0d0d7220 */ /* 0x000fe20000400000 */
[----:B------:R-:W-:-:S02]  /*05b0*/  FMUL R12, R12, R11 ;  /* 0x0000000b0c0c7220 */ /* 0x000fc40000400000 */
[----:B------:R-:W-:Y:S01]  /*05c0*/  FFMA R17, R17, R4, R21 ;  /* 0x0000000411117223 */ /* 0x000fe20000000015 */
[----:B------:R-:W-:Y:S01]  /*05d0*/  FFMA R13, R18, R13, R22 ;  /* 0x0000000d120d7223 */ /* 0x000fe20000000016 */
[----:B------:R-:W-:Y:S01]  /*05e0*/  FFMA R12, R19, R12, R23 ;  /* 0x0000000c130c7223 */ /* 0x000fe20000000017 */
[----:B------:R-:W-:Y:S02]  /*05f0*/  FSETP.GTU.AND P0, PT, R7, RZ, PT ;  /* 0x000000ff0700720b */ /* 0x000fe40003f0c000 */
[----:B------:R-:W-:Y:S02]  /*0600*/  FSETP.GTU.AND P2, PT, R17, RZ, PT ;  /* 0x000000ff1100720b */ /* 0x000fe40003f4c000 */
[----:B------:R-:W-:Y:S02]  /*0610*/  FSEL R4, R7, RZ, P0 ;  /* 0x000000ff07047208 */ /* 0x000fe40000000000 */
[----:B------:R-:W-:Y:S02]  /*0620*/  FSETP.GTU.AND P1, PT, R13, RZ, PT ;  /* 0x000000ff0d00720b */ /* 0x000fe40003f2c000 */
[----:B------:R-:W-:-:S02]  /*0630*/  FSETP.GTU.AND P0, PT, R12, RZ, PT ;  /* 0x000000ff0c00720b */ /* 0x000fc40003f0c000 */
[----:B------:R-:W-:Y:S02]  /*0640*/  FSETP.GEU.AND P5, PT, R4, 6, PT ;  /* 0x40c000000400780b */ /* 0x000fe40003fae000 */
[----:B------:R-:W-:Y:S02]  /*0650*/  FSEL R6, R13, RZ, P1 ;  /* 0x000000ff0d067208 */ /* 0x000fe40000800000 */
[----:B------:R-:W-:Y:S02]  /*0660*/  FSEL R5, R17, RZ, P2 ;  /* 0x000000ff11057208 */ /* 0x000fe40001000000 */
[----:B------:R-:W-:Y:S02]  /*0670*/  FSEL R7, R12, RZ, P0 ;  /* 0x000000ff0c077208 */ /* 0x000fe40000000000 */
[----:B------:R-:W-:Y:S02]  /*0680*/  FSETP.GEU.AND P4, PT, R5, 6, PT ;  /* 0x40c000000500780b */ /* 0x000fe40003f8e000 */
[----:B------:R-:W-:-:S02]  /*0690*/  FSETP.GEU.AND P2, PT, R6, 6, PT ;  /* 0x40c000000600780b */ /* 0x000fc40003f4e000 */
[----:B------:R-:W-:Y:S01]  /*06a0*/  FSETP.GEU.AND P0, PT, R7, 6, PT ;  /* 0x40c000000700780b */ /* 0x000fe20003f0e000 */
[----:B----4-:R-:W-:Y:S01]  /*06b0*/  IMAD.SHL.U32 R10, R10, 0x4, RZ ;  /* 0x000000040a0a7824 */ /* 0x010fe200078e00ff */
[----:B------:R-:W-:Y:S02]  /*06c0*/  FSETP.NAN.AND P6, PT, R4, R4, PT ;  /* 0x000000040400720b */ /* 0x000fe40003fc8000 */
[----:B------:R-:W-:Y:S02]  /*06d0*/  FSETP.NAN.AND P1, PT, R6, R6, PT ;  /* 0x000000060600720b */ /* 0x000fe40003f28000 */
[----:B------:R-:W-:Y:S02]  /*06e0*/  @P5 FSEL R4, R4, 6, P6 ;  /* 0x40c0000004045808 */ /* 0x000fe40003000000 */
[----:B------:R-:W-:Y:S02]  /*06f0*/  LOP3.LUT R10, R10, 0x1fc, RZ, 0xc0, !PT ;  /* 0x000001fc0a0a7812 */ /* 0x000fe400078ec0ff */
[----:B------:R-:W-:-:S02]  /*0700*/  FSETP.NAN.AND P3, PT, R5, R5, PT ;  /* 0x000000050500720b */ /* 0x000fc40003f68000 */
[----:B------:R-:W-:Y:S02]  /*0710*/  FSETP.NAN.AND P5, PT, R7, R7, PT ;  /* 0x000000070700720b */ /* 0x000fe40003fa8000 */
[----:B------:R-:W-:Y:S02]  /*0720*/  LEA R11, R10, UR4, 0x3 ;  /* 0x000000040a0b7c11 */ /* 0x000fe4000f8e18ff */
[----:B------:R-:W-:Y:S02]  /*0730*/  @P4 FSEL R5, R5, 6, P3 ;  /* 0x40c0000005054808 */ /* 0x000fe40001800000 */
[----:B------:R-:W-:Y:S02]  /*0740*/  @P2 FSEL R6, R6, 6, P1 ;  /* 0x40c0000006062808 */ /* 0x000fe40000800000 */
[----:B------:R-:W-:Y:S01]  /*0750*/  @P0 FSEL R7, R7, 6, P5 ;  /* 0x40c0000007070808 */ /* 0x000fe20002800000 */
[----:B------:R-:W-:Y:S04]  /*0760*/  STS [R11], R4 ;  /* 0x000000040b007388 */ /* 0x000fe80000000800 */
[----:B------:R-:W-:Y:S04]  /*0770*/  STS [R11+0x8], R5 ;  /* 0x000008050b007388 */ /* 0x000fe80000000800 */
[----:B------:R-:W-:Y:S04]  /*0780*/  STS [R11+0x10], R6 ;  /* 0x000010060b007388 */ /* 0x000fe80000000800 */
[----:B------:R0:W-:Y:S01]  /*0790*/  STS [R11+0x18], R7 ;  /* 0x000018070b007388 */ /* 0x0001e20000000800 */
[----:B------:R-:W-:-:S04]  /*07a0*/  LOP3.LUT R17, R3, 0x7f, RZ, 0xc0, !PT ;  /* 0x0000007f03117812 */ /* 0x000fc800078ec0ff */
[C---:B------:R-:W-:Y:S02]  /*07b0*/  LOP3.LUT R10, R17.reuse, 0x80, RZ, 0xfc, !PT ;  /* 0x00000080110a7812 */ /* 0x040fe400078efcff */
[C---:B------:R-:W-:Y:S02]  /*07c0*/  LOP3.LUT R9, R17.reuse, 0x100, RZ, 0xfc, !PT ;  /* 0x0000010011097812 */ /* 0x040fe400078efcff */
[C---:B------:R-:W-:Y:S02]  /*07d0*/  LOP3.LUT R8, R17.reuse, 0x180, RZ, 0xfc, !PT ;  /* 0x0000018011087812 */ /* 0x040fe400078efcff */
[----:B------:R-:W-:Y:S01]  /*07e0*/  LEA R15, R17, UR4, 0x3 ;  /* 0x00000004110f7c11 */ /* 0x000fe2000f8e18ff */
[----:B------:R-:W-:Y:S01]  /*07f0*/  BAR.SYNC.DEFER_BLOCKING 0x0 ;  /* 0x0000000000007b1d */ /* 0x000fe20000010000 */
[----:B------:R-:W-:Y:S02]  /*0800*/  LEA R14, R10, UR4, 0x3 ;  /* 0x000000040a0e7c11 */ /* 0x000fe4000f8e18ff */
[----:B------:R-:W-:-:S02]  /*0810*/  LEA R13, R9, UR4, 0x3 ;  /* 0x00000004090d7c11 */ /* 0x000fc4000f8e18ff */
[----:B------:R-:W-:-:S03]  /*0820*/  LEA R12, R8, UR4, 0x3 ;  /* 0x00000004080c7c11 */ /* 0x000fc6000f8e18ff */
[----:B0-----:R-:W0:Y:S01]  /*0830*/  LDC.64 R10, c[0x0][0x238] ;  /* 0x00008e00ff0a7b82 */ /* 0x001e220000000a00 */
[----:B------:R-:W-:Y:S02]  /*0840*/  LOP3.LUT R18, R0, 0x100, R17, 0xfe, !PT ;  /* 0x0000010000127812 */ /* 0x000fe400078efe11 */
[----:B------:R-:W-:-:S05]  /*0850*/  LOP3.LUT R16, R0, 0x180, R17, 0xfe, !PT ;  /* 0x0000018000107812 */ /* 0x000fca00078efe11 */
[----:B------:R-:W1:Y:S01]  /*0860*/  LDC.64 R8, c[0x0][0x240] ;  /* 0x00009000ff087b82 */ /* 0x000e620000000a00 */
[----:B------:R-:W2:Y:S04]  /*0870*/  LDS R15, [R15] ;  /* 0x000000000f0f7984 */ /* 0x000ea80000000800 */
[----:B------:R-:W3:Y:S04]  /*0880*/  LDS R14, [R14] ;  /* 0x000000000e0e7984 */ /* 0x000ee80000000800 */
[----:B------:R-:W4:Y:S04]  /*0890*/  LDS R13, [R13] ;  /* 0x000000000d0d7984 */ /* 0x000f280000000800 */
[----:B------:R-:W5:Y:S01]  /*08a0*/  LDS R12, [R12] ;  /* 0x000000000c0c7984 */ /* 0x000f620000000800 */
[----:B------:R-:W-:-:S02]  /*08b0*/  LOP3.LUT R17, R0, 0x80, R17, 0xfe, !PT ;  /* 0x0000008000117812 */ /* 0x000fc400078efe11 */
[----:B------:R-:W-:Y:S02]  /*08c0*/  LOP3.LUT R0, R0, 0x7f, R3, 0xf8, !PT ;  /* 0x0000007f00007812 */ /* 0x000fe400078ef803 */
[----:B------:R-:W-:Y:S02]  /*08d0*/  PLOP3.LUT P0, PT, PT, PT, UP0, 0x80, 0x0 ;  /* 0x000000000000781c */ /* 0x000fe40003f0f008 */
[----:B------:R-:W-:Y:S02]  /*08e0*/  PLOP3.LUT P1, PT, PT, PT, UP0, 0x80, 0x0 ;  /* 0x000000000000781c */ /* 0x000fe40003f2f008 */
[----:B------:R-:W-:Y:S02]  /*08f0*/  PLOP3.LUT P2, PT, PT, PT, UP0, 0x80, 0x0 ;  /* 0x000000000000781c */ /* 0x000fe40003f4f008 */
[----:B------:R-:W-:Y:S02]  /*0900*/  PLOP3.LUT P3, PT, PT, PT, UP0, 0x80, 0x0 ;  /* 0x000000000000781c */ /* 0x000fe40003f6f008 */
[----:B------:R-:W-:-:S02]  /*0910*/  LEA R3, R0, UR8, 0x6 ;  /* 0x0000000800037c11 */ /* 0x000fc4000f8e30ff */
[----:B------:R-:W-:Y:S02]  /*0920*/  LEA R19, R17, UR8, 0x6 ;  /* 0x0000000811137c11 */ /* 0x000fe4000f8e30ff */
[----:B------:R-:W-:Y:S02]  /*0930*/  PLOP3.LUT P4, PT, PT, PT, UP0, 0x40, 0x0 ;  /* 0x000000000000781c */ /* 0x000fe40003f8e808 */
[----:B------:R-:W-:Y:S02]  /*0940*/  LEA R21, R18, UR8, 0x6 ;  /* 0x0000000812157c11 */ /* 0x000fe4000f8e30ff */
[----:B------:R-:W-:Y:S01]  /*0950*/  LEA R23, R16, UR8, 0x6 ;  /* 0x0000000810177c11 */ /* 0x000fe2000f8e30ff */
[----:B0-----:R-:W-:-:S04]  /*0960*/  IMAD.WIDE R16, R3, 0x4, R10 ;  /* 0x0000000403107825 */ /* 0x001fc800078e020a */
[----:B------:R-:W-:-:S04]  /*0970*/  IMAD.WIDE R18, R19, 0x4, R10 ;  /* 0x0000000413127825 */ /* 0x000fc800078e020a */
[--C-:B------:R-:W-:Y:S01]  /*0980*/  IMAD.WIDE R20, R21, 0x4, R10.reuse ;  /* 0x0000000415147825 */ /* 0x100fe200078e020a */
[----:B--2---:R0:W-:Y:S03]  /*0990*/  @!P0 STG.E desc[UR6][R16.64], R15 ;  /* 0x0000000f10008986 */ /* 0x0041e6000c101906 */
[----:B------:R-:W-:Y:S01]  /*09a0*/  IMAD.WIDE R10, R23, 0x4, R10 ;  /* 0x00000004170a7825 */ /* 0x000fe200078e020a */
[----:B---3--:R0:W-:Y:S04]  /*09b0*/  @!P1 STG.E desc[UR6][R18.64], R14 ;  /* 0x0000000e12009986 */ /* 0x0081e8000c101906 */
[----:B----4-:R0:W-:Y:S01]  /*09c0*/  @!P2 STG.E desc[UR6][R20.64], R13 ;  /* 0x0000000d1400a986 */ /* 0x0101e2000c101906 */
[----:B-1----:R-:W-:-:S03]  /*09d0*/  IMAD.WIDE R8, R2, 0x4, R8 ;  /* 0x0000000402087825 */ /* 0x002fc600078e0208 */
[----:B-----5:R0:W-:Y:S02]  /*09e0*/  @!P3 STG.E desc[UR6][R10.64], R12 ;  /* 0x0000000c0a00b986 */ /* 0x0201e4000c101906 */
[----:B0-----:R-:W-:Y:S05]  /*09f0*/  @!P4 EXIT ;  /* 0x000000000000c94d */ /* 0x001fea0003800000 */
[----:B------:R-:W-:Y:S01]  /*0a00*/  STG.E.128 desc[UR6][R8.64], R4 ;  /* 0x0000000408007986 */ /* 0x000fe2000c101d06 */
[----:B------:R-:W-:Y:S05]  /*0a10*/  EXIT ;  /* 0x000000000000794d */ /* 0x000fea0003800000 */
.L_x_0:
[----:B------:R-:W-:-:S00]  /*0a20*/  BRA `(.L_x_0) ;  /* 0xfffffffc00fc7947 */ /* 0x000fc0000383ffff */
[----:B------:R-:W-:-:S00]  /*0a30*/  NOP ;  /* 0x0000000000007918 */ /* 0x000fc00000000000 */
        /* <DEDUP_REMOVED lines=12> */
.L_x_1:


//--------------------- .nv.global.init           --------------------------
	.section	.nv.global.init,"aw",@progbits
.nv.global.init:
	.type		_$_str,@object
	.size		_$_str,(_$_str_$_2 - _$_str)
_$_str:
        /*0000*/ 	.byte	0x5f, 0x5f, 0x43, 0x55, 0x44, 0x41, 0x5f, 0x46, 0x54, 0x5a, 0x00
	.type		_$_str_$_2,@object
	.size		_$_str_$_2,(.L_1 - _$_str_$_2)
_$_str_$_2:
        /*000b*/ 	.byte	0x5f, 0x5f, 0x43, 0x55, 0x44, 0x41, 0x5f, 0x50, 0x52, 0x45, 0x43, 0x5f, 0x53, 0x51, 0x52, 0x54
        /*001b*/ 	.byte	0x00
.L_1:


//--------------------- .nv.shared.triton_poi_fused__native_batch_norm_legit_no_training_convolution_hardtanh_13 --------------------------
	.section	.nv.shared.triton_poi_fused__native_batch_norm_legit_no_training_convolution_hardtanh_13,"aw",@nobits
	.sectionflags	@""
	.align	16
	.zero		1024


//--------------------- .nv.constant0.triton_poi_fused__native_batch_norm_legit_no_training_convolution_hardtanh_13 --------------------------
	.section	.nv.constant0.triton_poi_fused__native_batch_norm_legit_no_training_convolution_hardtanh_13,"a",@progbits
	.sectionflags	@""
	.align	4
.nv.constant0.triton_poi_fused__native_batch_norm_legit_no_training_convolution_hardtanh_13:
	.zero		592
